	.headerflags	@"EF_CUDA_TEXMODE_UNIFIED EF_CUDA_64BIT_ADDRESS EF_CUDA_ACCELERATORS EF_CUDA_SM90 EF_CUDA_VIRTUAL_SM(EF_CUDA_SM90)"
	.elftype	@"ET_EXEC"


//--------------------- .nv.info                  --------------------------
	.section	.nv.info,"",@"SHT_CUDA_INFO"
	.align	4


	//----- nvinfo : EIATTR_REGCOUNT
	.align		4
        /*0000*/ 	.byte	0x04, 0x2f
        /*0002*/ 	.short	(.L_2 - .L_1)
	.align		4
.L_1:
        /*0004*/ 	.word	index@(triton_red_fused_native_group_norm_26)
        /*0008*/ 	.word	0x00000018


	//----- nvinfo : EIATTR_MIN_STACK_SIZE
	.align		4
.L_2:
        /*000c*/ 	.byte	0x04, 0x12
        /*000e*/ 	.short	(.L_4 - .L_3)
	.align		4
.L_3:
        /*0010*/ 	.word	index@(triton_red_fused_native_group_norm_26)
        /*0014*/ 	.word	0x00000000


	//----- nvinfo : EIATTR_FRAME_SIZE
	.align		4
.L_4:
        /*0018*/ 	.byte	0x04, 0x11
        /*001a*/ 	.short	(.L_6 - .L_5)
	.align		4
.L_5:
        /*001c*/ 	.word	index@(triton_red_fused_native_group_norm_26)
        /*0020*/ 	.word	0x00000000


	//----- nvinfo : EIATTR_MIN_STACK_SIZE
	.align		4
.L_6:
        /*0024*/ 	.byte	0x04, 0x12
        /*0026*/ 	.short	(.L_8 - .L_7)
	.align		4
.L_7:
        /*0028*/ 	.word	index@(triton_red_fused_native_group_norm_26)
        /*002c*/ 	.word	0x00000000
.L_8:


//--------------------- .nv.info.triton_red_fused_native_group_norm_26 --------------------------
	.section	.nv.info.triton_red_fused_native_group_norm_26,"",@"SHT_CUDA_INFO"
	.sectionflags	@""
	.align	4


	//----- nvinfo : EIATTR_CUDA_API_VERSION
	.align		4
        /*0000*/ 	.byte	0x04, 0x37
        /*0002*/ 	.short	(.L_10 - .L_9)
.L_9:
        /*0004*/ 	.word	0x0000007c


	//----- nvinfo : EIATTR_KPARAM_INFO
	.align		4
.L_10:
        /*0008*/ 	.byte	0x04, 0x17
        /*000a*/ 	.short	(.L_12 - .L_11)
.L_11:
        /*000c*/ 	.word	0x00000000
        /*0010*/ 	.short	0x0005
        /*0012*/ 	.short	0x0024
        /*0014*/ 	.byte	0x00, 0xf0, 0x11, 0x00


	//----- nvinfo : EIATTR_KPARAM_INFO
	.align		4
.L_12:
        /*0018*/ 	.byte	0x04, 0x17
        /*001a*/ 	.short	(.L_14 - .L_13)
.L_13:
        /*001c*/ 	.word	0x00000000
        /*0020*/ 	.short	0x0004
        /*0022*/ 	.short	0x0020
        /*0024*/ 	.byte	0x00, 0xf0, 0x11, 0x00


	//----- nvinfo : EIATTR_KPARAM_INFO
	.align		4
.L_14:
        /*0028*/ 	.byte	0x04, 0x17
        /*002a*/ 	.short	(.L_16 - .L_15)
.L_15:
        /*002c*/ 	.word	0x00000000
        /*0030*/ 	.short	0x0003
        /*0032*/ 	.short	0x0018
        /*0034*/ 	.byte	0x00, 0xf4, 0x21, 0x00


	//----- nvinfo : EIATTR_KPARAM_INFO
	.align		4
.L_16:
        /*0038*/ 	.byte	0x04, 0x17
        /*003a*/ 	.short	(.L_18 - .L_17)
.L_17:
        /*003c*/ 	.word	0x00000000
        /*0040*/ 	.short	0x0002
        /*0042*/ 	.short	0x0010
        /*0044*/ 	.byte	0x00, 0xf4, 0x21, 0x00


	//----- nvinfo : EIATTR_KPARAM_INFO
	.align		4
.L_18:
        /*0048*/ 	.byte	0x04, 0x17
        /*004a*/ 	.short	(.L_20 - .L_19)
.L_19:
        /*004c*/ 	.word	0x00000000
        /*0050*/ 	.short	0x0001
        /*0052*/ 	.short	0x0008
        /*0054*/ 	.byte	0x00, 0xf4, 0x21, 0x00


	//----- nvinfo : EIATTR_KPARAM_INFO
	.align		4
.L_20:
        /*0058*/ 	.byte	0x04, 0x17
        /*005a*/ 	.short	(.L_22 - .L_21)
.L_21:
        /*005c*/ 	.word	0x00000000
        /*0060*/ 	.short	0x0000
        /*0062*/ 	.short	0x0000
        /*0064*/ 	.byte	0x00, 0xf4, 0x21, 0x00


	//----- nvinfo : EIATTR_SPARSE_MMA_MASK
	.align		4
.L_22:
        /*0068*/ 	.byte	0x03, 0x50
        /*006a*/ 	.short	0x0000


	//----- nvinfo : EIATTR_MAXREG_COUNT
	.align		4
        /*006c*/ 	.byte	0x03, 0x1b
        /*006e*/ 	.short	0x0080


	//----- nvinfo : EIATTR_COOP_GROUP_MASK_REGIDS
	.align		4
        /*0070*/ 	.byte	0x04, 0x29
        /*0072*/ 	.short	(.L_24 - .L_23)


	//   ....[0]....
.L_23:
        /*0074*/ 	.word	0xffffffff


	//   ....[1]....
        /*0078*/ 	.word	0xffffffff


	//   ....[2]....
        /*007c*/ 	.word	0xffffffff


	//   ....[3]....
        /*0080*/ 	.word	0xffffffff


	//   ....[4]....
        /*0084*/ 	.word	0xffffffff


	//   ....[5]....
        /*0088*/ 	.word	0xffffffff


	//   ....[6]....
        /*008c*/ 	.word	0xffffffff


	//   ....[7]....
        /*0090*/ 	.word	0xffffffff


	//   ....[8]....
        /*0094*/ 	.word	0xffffffff


	//   ....[9]....
        /*0098*/ 	.word	0xffffffff


	//   ....[10]....
        /*009c*/ 	.word	0xffffffff


	//   ....[11]....
        /*00a0*/ 	.word	0xffffffff


	//   ....[12]....
        /*00a4*/ 	.word	0xffffffff


	//   ....[13]....
        /*00a8*/ 	.word	0xffffffff


	//   ....[14]....
        /*00ac*/ 	.word	0xffffffff


	//   ....[15]....
        /*00b0*/ 	.word	0xffffffff


	//   ....[16]....
        /*00b4*/ 	.word	0xffffffff


	//   ....[17]....
        /*00b8*/ 	.word	0xffffffff


	//   ....[18]....
        /*00bc*/ 	.word	0xffffffff


	//   ....[19]....
        /*00c0*/ 	.word	0xffffffff


	//   ....[20]....
        /*00c4*/ 	.word	0xffffffff


	//   ....[21]....
        /*00c8*/ 	.word	0xffffffff


	//----- nvinfo : EIATTR_COOP_GROUP_INSTR_OFFSETS
	.align		4
.L_24:
        /*00cc*/ 	.byte	0x04, 0x28
        /*00ce*/ 	.short	(.L_26 - .L_25)


	//   ....[0]....
.L_25:
        /*00d0*/ 	.word	0x00000520


	//   ....[1]....
        /*00d4*/ 	.word	0x000005b0


	//   ....[2]....
        /*00d8*/ 	.word	0x000006b0


	//   ....[3]....
        /*00dc*/ 	.word	0x00000720


	//   ....[4]....
        /*00e0*/ 	.word	0x000007b0


	//   ....[5]....
        /*00e4*/ 	.word	0x00000820


	//   ....[6]....
        /*00e8*/ 	.word	0x00000900


	//   ....[7]....
        /*00ec*/ 	.word	0x000009a0


	//   ....[8]....
        /*00f0*/ 	.word	0x00000a50


	//   ....[9]....
        /*00f4*/ 	.word	0x00000ab0


	//   ....[10]....
        /*00f8*/ 	.word	0x00000be0


	//   ....[11]....
        /*00fc*/ 	.word	0x00000bf0


	//   ....[12]....
        /*0100*/ 	.word	0x00000c00


	//   ....[13]....
        /*0104*/ 	.word	0x00000c40


	//   ....[14]....
        /*0108*/ 	.word	0x00000d50


	//   ....[15]....
        /*010c*/ 	.word	0x00000de0


	//   ....[16]....
        /*0110*/ 	.word	0x00000e00


	//   ....[17]....
        /*0114*/ 	.word	0x00000ec0


	//   ....[18]....
        /*0118*/ 	.word	0x00000f00


	//   ....[19]....
        /*011c*/ 	.word	0x00000f50


	//   ....[20]....
        /*0120*/ 	.word	0x00001020


	//   ....[21]....
        /*0124*/ 	.word	0x00001070


	//----- nvinfo : EIATTR_EXIT_INSTR_OFFSETS
	.align		4
.L_26:
        /*0128*/ 	.byte	0x04, 0x1c
        /*012a*/ 	.short	(.L_28 - .L_27)


	//   ....[0]....
.L_27:
        /*012c*/ 	.word	0x00001250


	//   ....[1]....
        /*0130*/ 	.word	0x00001290


	//----- nvinfo : EIATTR_REQNTID
	.align		4
.L_28:
        /*0134*/ 	.byte	0x04, 0x10
        /*0136*/ 	.short	(.L_30 - .L_29)
.L_29:
        /*0138*/ 	.word	0x00000200
        /*013c*/ 	.word	0x00000001
        /*0140*/ 	.word	0x00000001


	//----- nvinfo : EIATTR_CBANK_PARAM_SIZE
	.align		4
.L_30:
        /*0144*/ 	.byte	0x03, 0x19
        /*0146*/ 	.short	0x0028


	//----- nvinfo : EIATTR_PARAM_CBANK
	.align		4
        /*0148*/ 	.byte	0x04, 0x0a
        /*014a*/ 	.short	(.L_32 - .L_31)
	.align		4
.L_31:
        /*014c*/ 	.word	index@(.nv.constant0.triton_red_fused_native_group_norm_26)
        /*0150*/ 	.short	0x0210
        /*0152*/ 	.short	0x0028


	//----- nvinfo : EIATTR_SW_WAR
	.align		4
.L_32:
        /*0154*/ 	.byte	0x04, 0x36
        /*0156*/ 	.short	(.L_34 - .L_33)
.L_33:
        /*0158*/ 	.word	0x00000008
.L_34:


//--------------------- .nv.callgraph             --------------------------
	.section	.nv.callgraph,"",@"SHT_CUDA_CALLGRAPH"
	.align	4
	.sectionentsize	8
	.align		4
        /*0000*/ 	.word	0x00000000
	.align		4
        /*0004*/ 	.word	0xffffffff
	.align		4
        /*0008*/ 	.word	0x00000000
	.align		4
        /*000c*/ 	.word	0xfffffffe
	.align		4
        /*0010*/ 	.word	0x00000000
	.align		4
        /*0014*/ 	.word	0xfffffffd
	.align		4
        /*0018*/ 	.word	0x00000000
	.align		4
        /*001c*/ 	.word	0xfffffffc


//--------------------- .nv.constant4             --------------------------
	.section	.nv.constant4,"a",@progbits
	.align	8
	.align		8
.nv.constant4:
        /*0000*/ 	.dword	_$_str


//--------------------- .text.triton_red_fused_native_group_norm_26 --------------------------
	.section	.text.triton_red_fused_native_group_norm_26,"ax",@progbits
	.sectionflags	@"SHF_BARRIERS=1"
	.align	128
        .global         triton_red_fused_native_group_norm_26
        .type           triton_red_fused_native_group_norm_26,@function
        .size           triton_red_fused_native_group_norm_26,(.L_x_1 - triton_red_fused_native_group_norm_26)
        .other          triton_red_fused_native_group_norm_26,@"STO_CUDA_ENTRY STV_DEFAULT"
triton_red_fused_native_group_norm_26:
.text.triton_red_fused_native_group_norm_26:
[----:B------:R-:W0:Y:S02]  /*0000*/  LDC R1, c[0x0][0x28] ;  /* 0x00000a00ff017b82 */ /* 0x000e240000000800 */
[----:B------:R-:W1:Y:S01]  /*0010*/  S2R R2, SR_CTAID.X ;  /* 0x0000000000027919 */ /* 0x000e620000002500 */
[----:B------:R-:W2:Y:S01]  /*0020*/  LDC.64 R6, c[0x0][0x210] ;  /* 0x00008400ff067b82 */ /* 0x000ea20000000a00 */
[----:B------:R-:W-:Y:S01]  /*0030*/  ULDC.64 UR6, c[0x0][0x208] ;  /* 0x0000820000067ab9 */ /* 0x000fe20000000a00 */
[----:B------:R-:W3:Y:S01]  /*0040*/  S2R R15, SR_TID.X ;  /* 0x00000000000f7919 */ /* 0x000ee20000002100 */
[----:B-1----:R-:W-:Y:S02]  /*0050*/  SHF.R.S32.HI R5, RZ, 0x1f, R2 ;  /* 0x0000001fff057819 */ /* 0x002fe40000011402 */
[----:B------:R-:W-:Y:S02]  /*0060*/  ISETP.GE.AND P0, PT, R2, 0x20, PT ;  /* 0x000000200200780c */ /* 0x000fe40003f06270 */
[----:B---3--:R-:W-:Y:S02]  /*0070*/  SHF.L.U32 R0, R15, 0x5, RZ ;  /* 0x000000050f007819 */ /* 0x008fe400000006ff */
[----:B------:R-:W-:-:S02]  /*0080*/  LEA.HI R4, R5, R2, RZ, 0x3 ;  /* 0x0000000205047211 */ /* 0x000fc400078f18ff */
[----:B------:R-:W-:Y:S02]  /*0090*/  SHF.L.U32 R8, R15, 0x2, RZ ;  /* 0x000000020f087819 */ /* 0x000fe400000006ff */
[----:B------:R-:W-:Y:S02]  /*00a0*/  LOP3.LUT R5, R0, 0x3f00, RZ, 0xc0, !PT ;  /* 0x00003f0000057812 */ /* 0x000fe400078ec0ff */
[C---:B------:R-:W-:Y:S02]  /*00b0*/  LOP3.LUT R11, R4.reuse, 0x7fffff8, RZ, 0xc0, !PT ;  /* 0x07fffff8040b7812 */ /* 0x040fe400078ec0ff */
[----:B------:R-:W-:Y:S02]  /*00c0*/  LOP3.LUT R0, R5, 0x1c, R8, 0xf8, !PT ;  /* 0x0000001c05007812 */ /* 0x000fe400078ef808 */
[----:B------:R-:W-:Y:S02]  /*00d0*/  SHF.L.U32 R4, R4, 0xb, RZ ;  /* 0x0000000b04047819 */ /* 0x000fe400000006ff */
[----:B------:R-:W-:-:S02]  /*00e0*/  IADD3 R11, -R11, R2, RZ ;  /* 0x000000020b0b7210 */ /* 0x000fc40007ffe1ff */
[----:B------:R-:W-:Y:S02]  /*00f0*/  LOP3.LUT R4, R4, 0xffffc000, RZ, 0xc0, !PT ;  /* 0xffffc00004047812 */ /* 0x000fe400078ec0ff */
[----:B------:R-:W-:-:S04]  /*0100*/  LEA R11, R11, R0, 0x5 ;  /* 0x000000000b0b7211 */ /* 0x000fc800078e28ff */
[----:B------:R-:W-:Y:S02]  /*0110*/  IADD3 R11, R4, R11, RZ ;  /* 0x0000000b040b7210 */ /* 0x000fe40007ffe0ff */
[----:B------:R-:W-:-:S03]  /*0120*/  CS2R R4, SRZ ;  /* 0x0000000000047805 */ /* 0x000fc6000001ff00 */
[----:B--2---:R-:W-:Y:S01]  /*0130*/  IMAD.WIDE R16, R11, 0x4, R6 ;  /* 0x000000040b107825 */ /* 0x004fe200078e0206 */
[----:B------:R-:W-:-:S06]  /*0140*/  CS2R R6, SRZ ;  /* 0x0000000000067805 */ /* 0x000fcc000001ff00 */
[----:B------:R1:W2:Y:S01]  /*0150*/  @!P0 LDG.E.EF.128 R4, desc[UR6][R16.64] ;  /* 0x0000000610048981 */ /* 0x0002a2000c0e1d00 */
[----:B------:R-:W-:Y:S01]  /*0160*/  FSEL R13, RZ, 2, P0 ;  /* 0x40000000ff0d7808 */ /* 0x000fe20000000000 */
[----:B------:R-:W3:Y:S01]  /*0170*/  S2UR UR5, SR_CgaCtaId ;  /* 0x00000000000579c3 */ /* 0x000ee20000008800 */
[----:B------:R-:W-:Y:S01]  /*0180*/  FSEL R12, RZ, 3, P0 ;  /* 0x40400000ff0c7808 */ /* 0x000fe20000000000 */
[----:B------:R-:W-:Y:S01]  /*0190*/  UMOV UR4, 0x400 ;  /* 0x0000040000047882 */ /* 0x000fe20000000000 */
[C---:B------:R-:W-:Y:S01]  /*01a0*/  FSETP.GEU.AND P3, PT, R13.reuse, 1.175494350822287508e-38, PT ;  /* 0x008000000d00780b */ /* 0x040fe20003f6e000 */
[----:B------:R-:W-:Y:S01]  /*01b0*/  FMUL R0, R13, 16777216 ;  /* 0x4b8000000d007820 */ /* 0x000fe20000400000 */
[----:B------:R-:W-:Y:S01]  /*01c0*/  ISETP.LT.AND P1, PT, R2, 0x20, PT ;  /* 0x000000200200780c */ /* 0x000fe20003f21270 */
[C---:B------:R-:W-:Y:S01]  /*01d0*/  FMUL R19, R12.reuse, 16777216 ;  /* 0x4b8000000c137820 */ /* 0x040fe20000400000 */
[----:B------:R-:W-:Y:S02]  /*01e0*/  FSETP.GEU.AND P2, PT, R12, 1.175494350822287508e-38, PT ;  /* 0x008000000c00780b */ /* 0x000fe40003f4e000 */
[----:B------:R-:W-:-:S02]  /*01f0*/  FSEL R0, R0, R13, !P3 ;  /* 0x0000000d00007208 */ /* 0x000fc40005800000 */
[----:B------:R-:W-:Y:S02]  /*0200*/  SEL R14, RZ, 0x3f800000, !P1 ;  /* 0x3f800000ff0e7807 */ /* 0x000fe40004800000 */
[----:B------:R-:W-:Y:S02]  /*0210*/  FSEL R11, RZ, 4, P0 ;  /* 0x40800000ff0b7808 */ /* 0x000fe40000000000 */
[----:B------:R-:W4:Y:S01]  /*0220*/  MUFU.RCP R0, R0 ;  /* 0x0000000000007308 */ /* 0x000f220000001000 */
[----:B-1----:R-:W-:Y:S01]  /*0230*/  FSEL R16, R19, R12, !P2 ;  /* 0x0000000c13107208 */ /* 0x002fe20005000000 */
[----:B------:R-:W-:Y:S01]  /*0240*/  FMUL R19, R14, 16777216 ;  /* 0x4b8000000e137820 */ /* 0x000fe20000400000 */
[C---:B------:R-:W-:Y:S01]  /*0250*/  FMUL R18, R11.reuse, 16777216 ;  /* 0x4b8000000b127820 */ /* 0x040fe20000400000 */
[----:B------:R-:W-:-:S03]  /*0260*/  FSETP.GEU.AND P1, PT, R11, 1.175494350822287508e-38, PT ;  /* 0x008000000b00780b */ /* 0x000fc60003f2e000 */
[-C--:B------:R-:W-:Y:S01]  /*0270*/  FSEL R17, R19, R14.reuse, !P3 ;  /* 0x0000000e13117208 */ /* 0x080fe20005800000 */
[----:B------:R-:W1:Y:S01]  /*0280*/  MUFU.RCP R16, R16 ;  /* 0x0000001000107308 */ /* 0x000e620000001000 */
[----:B------:R-:W-:Y:S01]  /*0290*/  FSEL R18, R18, R11, !P1 ;  /* 0x0000000b12127208 */ /* 0x000fe20004800000 */
[----:B---3--:R-:W-:Y:S01]  /*02a0*/  UPRMT UR4, UR5, 0x654, UR4 ;  /* 0x0000065405047896 */ /* 0x008fe20008000004 */
[----:B------:R-:W-:Y:S02]  /*02b0*/  FSETP.NEU.AND P3, PT, R13, RZ, PT ;  /* 0x000000ff0d00720b */ /* 0x000fe40003f6d000 */
[----:B------:R-:W-:Y:S01]  /*02c0*/  FSEL R21, R19, R14, !P2 ;  /* 0x0000000e13157208 */ /* 0x000fe20005000000 */
[----:B----4-:R-:W-:Y:S02]  /*02d0*/  FMUL R0, R0, R17 ;  /* 0x0000001100007220 */ /* 0x010fe40000400000 */
[----:B------:R-:W3:Y:S01]  /*02e0*/  MUFU.RCP R18, R18 ;  /* 0x0000001200127308 */ /* 0x000ee20000001000 */
[----:B------:R-:W-:-:S02]  /*02f0*/  FSETP.NEU.AND P2, PT, R12, RZ, PT ;  /* 0x000000ff0c00720b */ /* 0x000fc40003f4d000 */
[----:B------:R-:W-:Y:S01]  /*0300*/  FSEL R0, R0, RZ, P3 ;  /* 0x000000ff00007208 */ /* 0x000fe20001800000 */
[----:B-1----:R-:W-:-:S05]  /*0310*/  FMUL R16, R16, R21 ;  /* 0x0000001510107220 */ /* 0x002fca0000400000 */
[----:B------:R-:W-:Y:S02]  /*0320*/  FSEL R16, R16, RZ, P2 ;  /* 0x000000ff10107208 */ /* 0x000fe40001000000 */
[----:B--2---:R-:W-:Y:S02]  /*0330*/  SEL R4, R4, RZ, !P0 ;  /* 0x000000ff04047207 */ /* 0x004fe40004000000 */
[----:B------:R-:W-:Y:S02]  /*0340*/  SEL R5, R5, RZ, !P0 ;  /* 0x000000ff05057207 */ /* 0x000fe40004000000 */
[----:B------:R-:W-:Y:S02]  /*0350*/  FSEL R17, R4, RZ, !P0 ;  /* 0x000000ff04117208 */ /* 0x000fe40004000000 */
[----:B------:R-:W-:Y:S02]  /*0360*/  FSEL R4, R5, RZ, !P0 ;  /* 0x000000ff05047208 */ /* 0x000fe40004000000 */
[----:B------:R-:W-:-:S02]  /*0370*/  SEL R6, R6, RZ, !P0 ;  /* 0x000000ff06067207 */ /* 0x000fc40004000000 */
[----:B------:R-:W-:Y:S01]  /*0380*/  FSEL R5, R19, R14, !P1 ;  /* 0x0000000e13057208 */ /* 0x000fe20004800000 */
[----:B------:R-:W-:Y:S01]  /*0390*/  FADD R4, -R17, R4 ;  /* 0x0000000411047221 */ /* 0x000fe20000000100 */
[----:B------:R-:W-:Y:S02]  /*03a0*/  FSEL R6, R6, RZ, !P0 ;  /* 0x000000ff06067208 */ /* 0x000fe40004000000 */
[----:B------:R-:W-:Y:S01]  /*03b0*/  SEL R7, R7, RZ, !P0 ;  /* 0x000000ff07077207 */ /* 0x000fe20004000000 */
[C---:B------:R-:W-:Y:S01]  /*03c0*/  FFMA R17, R4.reuse, R0, R17 ;  /* 0x0000000004117223 */ /* 0x040fe20000000011 */
[----:B------:R-:W-:Y:S01]  /*03d0*/  FMUL R19, R4, R4 ;  /* 0x0000000404137220 */ /* 0x000fe20000400000 */
[C---:B------:R-:W-:Y:S01]  /*03e0*/  FADD R4, R11.reuse, R11 ;  /* 0x0000000b0b047221 */ /* 0x040fe20000000000 */
[----:B---3--:R-:W-:Y:S01]  /*03f0*/  FMUL R5, R18, R5 ;  /* 0x0000000512057220 */ /* 0x008fe20000400000 */
[----:B------:R-:W-:Y:S01]  /*0400*/  FSETP.NEU.AND P1, PT, R11, RZ, PT ;  /* 0x000000ff0b00720b */ /* 0x000fe20003f2d000 */
[----:B------:R-:W-:Y:S01]  /*0410*/  FMUL R19, R14, R19 ;  /* 0x000000130e137220 */ /* 0x000fe20000400000 */
[----:B------:R-:W-:Y:S01]  /*0420*/  FADD R14, R6, -R17 ;  /* 0x80000011060e7221 */ /* 0x000fe20000000000 */
[----:B------:R-:W-:-:S02]  /*0430*/  FSETP.GEU.AND P3, PT, |R4|, 1.175494350822287508e-38, PT ;  /* 0x008000000400780b */ /* 0x000fc40003f6e200 */
[----:B------:R-:W-:Y:S01]  /*0440*/  FSEL R6, R7, RZ, !P0 ;  /* 0x000000ff07067208 */ /* 0x000fe20004000000 */
[----:B------:R-:W-:Y:S01]  /*0450*/  FFMA R17, R14, R16, R17 ;  /* 0x000000100e117223 */ /* 0x000fe20000000011 */
[C---:B------:R-:W-:Y:S01]  /*0460*/  FMUL R7, R4.reuse, 0.25 ;  /* 0x3e80000004077820 */ /* 0x040fe20000400000 */
[----:B------:R-:W-:Y:S01]  /*0470*/  FSETP.GT.AND P2, PT, |R4|, 8.50705917302346158658e+37, PT ;  /* 0x7e8000000400780b */ /* 0x000fe20003f44200 */
[----:B------:R-:W-:Y:S01]  /*0480*/  FFMA R19, R0, R19, RZ ;  /* 0x0000001300137223 */ /* 0x000fe200000000ff */
[----:B------:R-:W-:Y:S01]  /*0490*/  FSEL R5, R5, RZ, P1 ;  /* 0x000000ff05057208 */ /* 0x000fe20000800000 */
[--C-:B------:R-:W-:Y:S01]  /*04a0*/  FADD R6, R6, -R17.reuse ;  /* 0x8000001106067221 */ /* 0x100fe20000000000 */
[----:B------:R-:W-:Y:S01]  /*04b0*/  FSEL R18, R7, R4, P2 ;  /* 0x0000000407127208 */ /* 0x000fe20001000000 */
[----:B------:R-:W-:Y:S01]  /*04c0*/  FMUL R14, R14, R14 ;  /* 0x0000000e0e0e7220 */ /* 0x000fe20000400000 */
[----:B------:R-:W-:Y:S01]  /*04d0*/  FSETP.NEU.AND P1, PT, R4, RZ, PT ;  /* 0x000000ff0400720b */ /* 0x000fe20003f2d000 */
[----:B------:R-:W-:-:S02]  /*04e0*/  FFMA R0, R6, R5, R17 ;  /* 0x0000000506007223 */ /* 0x000fc40000000011 */
[----:B------:R-:W-:Y:S01]  /*04f0*/  @!P3 FMUL R18, R18, 16777216 ;  /* 0x4b8000001212b820 */ /* 0x000fe20000400000 */
[----:B------:R-:W-:Y:S01]  /*0500*/  FMUL R14, R13, R14 ;  /* 0x0000000e0d0e7220 */ /* 0x000fe20000400000 */
[----:B------:R-:W-:Y:S01]  /*0510*/  FMUL R13, R6, R6 ;  /* 0x00000006060d7220 */ /* 0x000fe20000400000 */
[----:B------:R-:W1:Y:S01]  /*0520*/  SHFL.BFLY PT, R17, R0, 0x10, 0x1f ;  /* 0x0e001f0000117f89 */ /* 0x000e6200000e0000 */
[----:B------:R-:W-:Y:S01]  /*0530*/  FMUL R6, R11, 0.25 ;  /* 0x3e8000000b067820 */ /* 0x000fe20000400000 */
[----:B------:R-:W-:Y:S01]  /*0540*/  FFMA R14, R16, R14, R19 ;  /* 0x0000000e100e7223 */ /* 0x000fe20000000013 */
[----:B------:R-:W2:Y:S01]  /*0550*/  MUFU.RCP R18, R18 ;  /* 0x0000001200127308 */ /* 0x000ea20000001000 */
[----:B------:R-:W-:Y:S02]  /*0560*/  FMUL R13, R12, R13 ;  /* 0x0000000d0c0d7220 */ /* 0x000fe40000400000 */
[----:B------:R-:W-:Y:S02]  /*0570*/  FSEL R19, R6, R11, P2 ;  /* 0x0000000b06137208 */ /* 0x000fe40001000000 */
[----:B------:R-:W-:Y:S01]  /*0580*/  FFMA R13, R5, R13, R14 ;  /* 0x0000000d050d7223 */ /* 0x000fe2000000000e */
[----:B------:R-:W-:-:S02]  /*0590*/  FADD R5, R4, R4 ;  /* 0x0000000404057221 */ /* 0x000fc40000000000 */
[----:B------:R-:W-:Y:S02]  /*05a0*/  @!P3 FMUL R19, R19, 16777216 ;  /* 0x4b8000001313b820 */ /* 0x000fe40000400000 */
[----:B------:R-:W3:Y:S01]  /*05b0*/  SHFL.BFLY PT, R12, R13, 0x10, 0x1f ;  /* 0x0e001f000d0c7f89 */ /* 0x000ee200000e0000 */
[C---:B------:R-:W-:Y:S01]  /*05c0*/  FSETP.GEU.AND P2, PT, |R5|.reuse, 1.175494350822287508e-38, PT ;  /* 0x008000000500780b */ /* 0x040fe20003f4e200 */
[C---:B------:R-:W-:Y:S01]  /*05d0*/  FMUL R6, R5.reuse, 0.25 ;  /* 0x3e80000005067820 */ /* 0x040fe20000400000 */
[----:B------:R-:W-:Y:S01]  /*05e0*/  FSETP.GT.AND P0, PT, |R5|, 8.50705917302346158658e+37, PT ;  /* 0x7e8000000500780b */ /* 0x000fe20003f04200 */
[----:B--2---:R-:W-:-:S03]  /*05f0*/  FMUL R19, R18, R19 ;  /* 0x0000001312137220 */ /* 0x004fc60000400000 */
[----:B------:R-:W-:Y:S02]  /*0600*/  FSEL R16, R6, R5, P0 ;  /* 0x0000000506107208 */ /* 0x000fe40000000000 */
[----:B------:R-:W-:Y:S01]  /*0610*/  FSEL R19, R19, RZ, P1 ;  /* 0x000000ff13137208 */ /* 0x000fe20000800000 */
[----:B-1----:R-:W-:Y:S01]  /*0620*/  FADD R17, -R0, R17 ;  /* 0x0000001100117221 */ /* 0x002fe20000000100 */
[----:B------:R-:W-:-:S03]  /*0630*/  FSETP.NEU.AND P1, PT, R5, RZ, PT ;  /* 0x000000ff0500720b */ /* 0x000fc60003f2d000 */
[----:B------:R-:W-:Y:S01]  /*0640*/  @!P2 FMUL R16, R16, 16777216 ;  /* 0x4b8000001010a820 */ /* 0x000fe20000400000 */
[C---:B------:R-:W-:Y:S01]  /*0650*/  FMUL R14, R17.reuse, R17 ;  /* 0x00000011110e7220 */ /* 0x040fe20000400000 */
[----:B------:R-:W-:Y:S01]  /*0660*/  FFMA R0, R17, R19, R0 ;  /* 0x0000001311007223 */ /* 0x000fe20000000000 */
[----:B------:R-:W-:Y:S01]  /*0670*/  FSEL R17, R7, R4, P0 ;  /* 0x0000000407117208 */ /* 0x000fe20000000000 */
[----:B------:R-:W-:Y:S01]  /*0680*/  FADD R7, R5, R5 ;  /* 0x0000000505077221 */ /* 0x000fe20000000000 */
[----:B------:R-:W-:Y:S01]  /*0690*/  FMUL R14, R11, R14 ;  /* 0x0000000e0b0e7220 */ /* 0x000fe20000400000 */
[----:B------:R-:W1:Y:S01]  /*06a0*/  MUFU.RCP R16, R16 ;  /* 0x0000001000107308 */ /* 0x000e620000001000 */
[----:B------:R-:W2:Y:S01]  /*06b0*/  SHFL.BFLY PT, R11, R0, 0x8, 0x1f ;  /* 0x0d001f00000b7f89 */ /* 0x000ea200000e0000 */
[----:B------:R-:W-:Y:S01]  /*06c0*/  @!P2 FMUL R17, R17, 16777216 ;  /* 0x4b8000001111a820 */ /* 0x000fe20000400000 */
[----:B------:R-:W-:Y:S01]  /*06d0*/  FSETP.GEU.AND P2, PT, |R7|, 1.175494350822287508e-38, PT ;  /* 0x008000000700780b */ /* 0x000fe20003f4e200 */
[----:B---3--:R-:W-:Y:S01]  /*06e0*/  FADD R12, R13, R12 ;  /* 0x0000000c0d0c7221 */ /* 0x008fe20000000000 */
[----:B------:R-:W-:-:S03]  /*06f0*/  FSETP.GT.AND P0, PT, |R7|, 8.50705917302346158658e+37, PT ;  /* 0x7e8000000700780b */ /* 0x000fc60003f04200 */
[----:B------:R-:W-:Y:S01]  /*0700*/  FFMA R14, R19, R14, R12 ;  /* 0x0000000e130e7223 */ /* 0x000fe2000000000c */
[----:B------:R-:W-:-:S04]  /*0710*/  FMUL R12, R7, 0.25 ;  /* 0x3e800000070c7820 */ /* 0x000fc80000400000 */
[----:B------:R-:W3:Y:S01]  /*0720*/  SHFL.BFLY PT, R13, R14, 0x8, 0x1f ;  /* 0x0d001f000e0d7f89 */ /* 0x000ee200000e0000 */
[----:B-1----:R-:W-:Y:S01]  /*0730*/  FMUL R17, R16, R17 ;  /* 0x0000001110117220 */ /* 0x002fe20000400000 */
[----:B------:R-:W-:-:S04]  /*0740*/  FSEL R16, R12, R7, P0 ;  /* 0x000000070c107208 */ /* 0x000fc80000000000 */
[----:B------:R-:W-:Y:S01]  /*0750*/  FSEL R17, R17, RZ, P1 ;  /* 0x000000ff11117208 */ /* 0x000fe20000800000 */
[----:B------:R-:W-:Y:S01]  /*0760*/  @!P2 FMUL R16, R16, 16777216 ;  /* 0x4b8000001010a820 */ /* 0x000fe20000400000 */
[----:B--2---:R-:W-:-:S05]  /*0770*/  FADD R11, -R0, R11 ;  /* 0x0000000b000b7221 */ /* 0x004fca0000000100 */
[----:B------:R-:W1:Y:S01]  /*0780*/  MUFU.RCP R16, R16 ;  /* 0x0000001000107308 */ /* 0x000e620000001000 */
[C---:B------:R-:W-:Y:S01]  /*0790*/  FFMA R0, R11.reuse, R17, R0 ;  /* 0x000000110b007223 */ /* 0x040fe20000000000 */
[----:B------:R-:W-:-:S04]  /*07a0*/  FMUL R19, R11, R11 ;  /* 0x0000000b0b137220 */ /* 0x000fc80000400000 */
[----:B------:R-:W2:Y:S01]  /*07b0*/  SHFL.BFLY PT, R11, R0, 0x4, 0x1f ;  /* 0x0c801f00000b7f89 */ /* 0x000ea200000e0000 */
[----:B------:R-:W-:Y:S01]  /*07c0*/  FMUL R19, R4, R19 ;  /* 0x0000001304137220 */ /* 0x000fe20000400000 */
[----:B------:R-:W-:Y:S01]  /*07d0*/  FADD R4, R7, R7 ;  /* 0x0000000707047221 */ /* 0x000fe20000000000 */
[----:B---3--:R-:W-:-:S04]  /*07e0*/  FADD R14, R14, R13 ;  /* 0x0000000d0e0e7221 */ /* 0x008fc80000000000 */
[----:B------:R-:W-:Y:S01]  /*07f0*/  FFMA R14, R17, R19, R14 ;  /* 0x00000013110e7223 */ /* 0x000fe2000000000e */
[----:B------:R-:W-:Y:S02]  /*0800*/  FSEL R17, R6, R5, P0 ;  /* 0x0000000506117208 */ /* 0x000fe40000000000 */
[----:B------:R-:W-:Y:S02]  /*0810*/  FSETP.NEU.AND P0, PT, R7, RZ, PT ;  /* 0x000000ff0700720b */ /* 0x000fe40003f0d000 */
[----:B------:R-:W3:Y:S01]  /*0820*/  SHFL.BFLY PT, R13, R14, 0x4, 0x1f ;  /* 0x0c801f000e0d7f89 */ /* 0x000ee200000e0000 */
[----:B------:R-:W-:Y:S01]  /*0830*/  @!P2 FMUL R17, R17, 16777216 ;  /* 0x4b8000001111a820 */ /* 0x000fe20000400000 */
[----:B------:R-:W-:Y:S02]  /*0840*/  FSETP.GEU.AND P1, PT, |R4|, 1.175494350822287508e-38, PT ;  /* 0x008000000400780b */ /* 0x000fe40003f2e200 */
[----:B------:R-:W-:Y:S01]  /*0850*/  ISETP.GE.AND P2, PT, R15, 0x10, PT ;  /* 0x000000100f00780c */ /* 0x000fe20003f46270 */
[----:B-1----:R-:W-:-:S05]  /*0860*/  FMUL R17, R16, R17 ;  /* 0x0000001110117220 */ /* 0x002fca0000400000 */
[----:B------:R-:W-:Y:S01]  /*0870*/  FSEL R6, R17, RZ, P0 ;  /* 0x000000ff11067208 */ /* 0x000fe20000000000 */
[----:B--2---:R-:W-:Y:S01]  /*0880*/  FADD R17, -R0, R11 ;  /* 0x0000000b00117221 */ /* 0x004fe20000000100 */
[C---:B------:R-:W-:Y:S01]  /*0890*/  FMUL R11, R4.reuse, 0.25 ;  /* 0x3e800000040b7820 */ /* 0x040fe20000400000 */
[----:B------:R-:W-:Y:S02]  /*08a0*/  FSETP.GT.AND P0, PT, |R4|, 8.50705917302346158658e+37, PT ;  /* 0x7e8000000400780b */ /* 0x000fe40003f04200 */
[C---:B------:R-:W-:Y:S01]  /*08b0*/  FMUL R16, R17.reuse, R17 ;  /* 0x0000001111107220 */ /* 0x040fe20000400000 */
[----:B------:R-:W-:Y:S01]  /*08c0*/  FFMA R0, R17, R6, R0 ;  /* 0x0000000611007223 */ /* 0x000fe20000000000 */
[----:B------:R-:W-:Y:S02]  /*08d0*/  FSEL R18, R11, R4, P0 ;  /* 0x000000040b127208 */ /* 0x000fe40000000000 */
[----:B------:R-:W-:Y:S01]  /*08e0*/  FMUL R16, R5, R16 ;  /* 0x0000001005107220 */ /* 0x000fe20000400000 */
[----:B------:R-:W-:Y:S01]  /*08f0*/  FSEL R19, R12, R7, P0 ;  /* 0x000000070c137208 */ /* 0x000fe20000000000 */
[----:B------:R-:W1:Y:S01]  /*0900*/  SHFL.BFLY PT, R17, R0, 0x2, 0x1f ;  /* 0x0c401f0000117f89 */ /* 0x000e6200000e0000 */
[----:B------:R-:W-:Y:S01]  /*0910*/  @!P1 FMUL R18, R18, 16777216 ;  /* 0x4b80000012129820 */ /* 0x000fe20000400000 */
[----:B---3--:R-:W-:Y:S01]  /*0920*/  FADD R13, R14, R13 ;  /* 0x0000000d0e0d7221 */ /* 0x008fe20000000000 */
[C---:B------:R-:W-:Y:S01]  /*0930*/  FSETP.NEU.AND P0, PT, R4.reuse, RZ, PT ;  /* 0x000000ff0400720b */ /* 0x040fe20003f0d000 */
[----:B------:R-:W-:Y:S01]  /*0940*/  @!P1 FMUL R19, R19, 16777216 ;  /* 0x4b80000013139820 */ /* 0x000fe20000400000 */
[----:B------:R-:W-:Y:S01]  /*0950*/  FADD R5, R4, R4 ;  /* 0x0000000404057221 */ /* 0x000fe20000000000 */
[----:B------:R-:W-:Y:S01]  /*0960*/  FFMA R13, R6, R16, R13 ;  /* 0x00000010060d7223 */ /* 0x000fe2000000000d */
[----:B------:R-:W2:Y:S02]  /*0970*/  MUFU.RCP R18, R18 ;  /* 0x0000001200127308 */ /* 0x000ea40000001000 */
[C---:B------:R-:W-:Y:S01]  /*0980*/  FMUL R14, R5.reuse, 0.25 ;  /* 0x3e800000050e7820 */ /* 0x040fe20000400000 */
[----:B------:R-:W-:Y:S01]  /*0990*/  FSETP.GEU.AND P1, PT, |R5|, 1.175494350822287508e-38, PT ;  /* 0x008000000500780b */ /* 0x000fe20003f2e200 */
[----:B------:R-:W3:Y:S01]  /*09a0*/  SHFL.BFLY PT, R6, R13, 0x2, 0x1f ;  /* 0x0c401f000d067f89 */ /* 0x000ee200000e0000 */
[----:B--2---:R-:W-:Y:S01]  /*09b0*/  FMUL R19, R18, R19 ;  /* 0x0000001312137220 */ /* 0x004fe20000400000 */
[----:B-1----:R-:W-:-:S04]  /*09c0*/  FADD R17, -R0, R17 ;  /* 0x0000001100117221 */ /* 0x002fc80000000100 */
[----:B------:R-:W-:Y:S01]  /*09d0*/  FSEL R19, R19, RZ, P0 ;  /* 0x000000ff13137208 */ /* 0x000fe20000000000 */
[----:B------:R-:W-:Y:S01]  /*09e0*/  FMUL R12, R17, R17 ;  /* 0x00000011110c7220 */ /* 0x000fe20000400000 */
[----:B------:R-:W-:-:S03]  /*09f0*/  FSETP.GT.AND P0, PT, |R5|, 8.50705917302346158658e+37, PT ;  /* 0x7e8000000500780b */ /* 0x000fc60003f04200 */
[----:B------:R-:W-:Y:S01]  /*0a00*/  FFMA R0, R17, R19, R0 ;  /* 0x0000001311007223 */ /* 0x000fe20000000000 */
[----:B------:R-:W-:Y:S01]  /*0a10*/  FMUL R12, R7, R12 ;  /* 0x0000000c070c7220 */ /* 0x000fe20000400000 */
[----:B------:R-:W-:Y:S01]  /*0a20*/  FSEL R14, R14, R5, P0 ;  /* 0x000000050e0e7208 */ /* 0x000fe20000000000 */
[----:B---3--:R-:W-:Y:S01]  /*0a30*/  FADD R6, R13, R6 ;  /* 0x000000060d067221 */ /* 0x008fe20000000000 */
[----:B------:R-:W-:Y:S01]  /*0a40*/  FSEL R11, R11, R4, P0 ;  /* 0x000000040b0b7208 */ /* 0x000fe20000000000 */
[----:B------:R-:W1:Y:S01]  /*0a50*/  SHFL.BFLY PT, R7, R0, 0x1, 0x1f ;  /* 0x0c201f0000077f89 */ /* 0x000e6200000e0000 */
[----:B------:R-:W-:Y:S01]  /*0a60*/  FSETP.NEU.AND P0, PT, R5, RZ, PT ;  /* 0x000000ff0500720b */ /* 0x000fe20003f0d000 */
[----:B------:R-:W-:Y:S01]  /*0a70*/  FFMA R6, R19, R12, R6 ;  /* 0x0000000c13067223 */ /* 0x000fe20000000006 */
[----:B------:R-:W-:Y:S01]  /*0a80*/  @!P1 FMUL R14, R14, 16777216 ;  /* 0x4b8000000e0e9820 */ /* 0x000fe20000400000 */
[----:B------:R-:W-:Y:S01]  /*0a90*/  @!P1 FMUL R11, R11, 16777216 ;  /* 0x4b8000000b0b9820 */ /* 0x000fe20000400000 */
[----:B------:R-:W-:-:S02]  /*0aa0*/  LOP3.LUT P1, RZ, R15, 0x1f, RZ, 0xc0, !PT ;  /* 0x0000001f0fff7812 */ /* 0x000fc4000782c0ff */
[----:B------:R-:W2:Y:S01]  /*0ab0*/  SHFL.BFLY PT, R13, R6, 0x1, 0x1f ;  /* 0x0c201f00060d7f89 */ /* 0x000ea200000e0000 */
[----:B------:R-:W-:Y:S01]  /*0ac0*/  SHF.R.U32.HI R12, RZ, 0x3, R15 ;  /* 0x00000003ff0c7819 */ /* 0x000fe2000001160f */
[----:B------:R-:W3:Y:S03]  /*0ad0*/  MUFU.RCP R14, R14 ;  /* 0x0000000e000e7308 */ /* 0x000ee60000001000 */
[----:B------:R-:W-:-:S06]  /*0ae0*/  LOP3.LUT R12, R12, 0x3c, RZ, 0xc0, !PT ;  /* 0x0000003c0c0c7812 */ /* 0x000fcc00078ec0ff */
[----:B------:R-:W-:Y:S01]  /*0af0*/  @!P1 STS [R12+UR4+0x80], R5 ;  /* 0x000080050c009988 */ /* 0x000fe20008000804 */
[----:B-1----:R-:W-:Y:S01]  /*0b00*/  FADD R7, -R0, R7 ;  /* 0x0000000700077221 */ /* 0x002fe20000000100 */
[----:B---3--:R-:W-:-:S03]  /*0b10*/  FMUL R11, R14, R11 ;  /* 0x0000000b0e0b7220 */ /* 0x008fc60000400000 */
[----:B------:R-:W-:Y:S02]  /*0b20*/  FMUL R17, R7, R7 ;  /* 0x0000000707117220 */ /* 0x000fe40000400000 */
[----:B------:R-:W-:Y:S01]  /*0b30*/  FSEL R11, R11, RZ, P0 ;  /* 0x000000ff0b0b7208 */ /* 0x000fe20000000000 */
[----:B--2---:R-:W-:Y:S01]  /*0b40*/  FADD R6, R6, R13 ;  /* 0x0000000d06067221 */ /* 0x004fe20000000000 */
[----:B------:R-:W-:-:S03]  /*0b50*/  FMUL R17, R4, R17 ;  /* 0x0000001104117220 */ /* 0x000fc60000400000 */
[----:B------:R-:W-:Y:S01]  /*0b60*/  FFMA R13, R7, R11, R0 ;  /* 0x0000000b070d7223 */ /* 0x000fe20000000000 */
[----:B------:R-:W-:-:S04]  /*0b70*/  FFMA R17, R11, R17, R6 ;  /* 0x000000110b117223 */ /* 0x000fc80000000006 */
[----:B------:R-:W-:Y:S04]  /*0b80*/  @!P1 STS [R12+UR4], R13 ;  /* 0x0000000d0c009988 */ /* 0x000fe80008000804 */
[----:B------:R-:W-:Y:S01]  /*0b90*/  @!P1 STS [R12+UR4+0x40], R17 ;  /* 0x000040110c009988 */ /* 0x000fe20008000804 */
[----:B------:R-:W-:Y:S06]  /*0ba0*/  BAR.SYNC.DEFER_BLOCKING 0x0 ;  /* 0x0000000000007b1d */ /* 0x000fec0000010000 */
[----:B------:R-:W1:Y:S04]  /*0bb0*/  @!P2 LDS R9, [R8+UR4+0x80] ;  /* 0x000080040809a984 */ /* 0x000e680008000800 */
[----:B------:R-:W2:Y:S04]  /*0bc0*/  @!P2 LDS R3, [R8+UR4] ;  /* 0x000000040803a984 */ /* 0x000ea80008000800 */
[----:B------:R-:W3:Y:S04]  /*0bd0*/  @!P2 LDS R10, [R8+UR4+0x40] ;  /* 0x00004004080aa984 */ /* 0x000ee80008000800 */
[----:B-1----:R-:W1:Y:S04]  /*0be0*/  SHFL.BFLY PT, R14, R9, 0x8, 0x1f ;  /* 0x0d001f00090e7f89 */ /* 0x002e6800000e0000 */
[----:B--2---:R-:W2:Y:S04]  /*0bf0*/  SHFL.BFLY PT, R6, R3, 0x8, 0x1f ;  /* 0x0d001f0003067f89 */ /* 0x004ea800000e0000 */
[----:B---3--:R-:W3:Y:S01]  /*0c00*/  SHFL.BFLY PT, R11, R10, 0x8, 0x1f ;  /* 0x0d001f000a0b7f89 */ /* 0x008ee200000e0000 */
[----:B-1----:R-:W-:-:S04]  /*0c10*/  FADD R0, R9, R14 ;  /* 0x0000000e09007221 */ /* 0x002fc80000000000 */
[C---:B------:R-:W-:Y:S01]  /*0c20*/  FMUL R7, R0.reuse, 0.25 ;  /* 0x3e80000000077820 */ /* 0x040fe20000400000 */
[C---:B------:R-:W-:Y:S01]  /*0c30*/  FSETP.GEU.AND P1, PT, |R0|.reuse, 1.175494350822287508e-38, PT ;  /* 0x008000000000780b */ /* 0x040fe20003f2e200 */
[----:B------:R-:W1:Y:S01]  /*0c40*/  SHFL.BFLY PT, R5, R0, 0x4, 0x1f ;  /* 0x0c801f0000057f89 */ /* 0x000e6200000e0000 */
[----:B------:R-:W-:Y:S01]  /*0c50*/  FSETP.GT.AND P0, PT, |R0|, 8.50705917302346158658e+37, PT ;  /* 0x7e8000000000780b */ /* 0x000fe20003f04200 */
[----:B--2---:R-:W-:Y:S01]  /*0c60*/  FADD R6, -R3, R6 ;  /* 0x0000000603067221 */ /* 0x004fe20000000100 */
[----:B---3--:R-:W-:Y:S02]  /*0c70*/  FADD R11, R10, R11 ;  /* 0x0000000b0a0b7221 */ /* 0x008fe40000000000 */
[----:B------:R-:W-:Y:S01]  /*0c80*/  FSEL R7, R7, R0, P0 ;  /* 0x0000000007077208 */ /* 0x000fe20000000000 */
[----:B------:R-:W-:-:S04]  /*0c90*/  FMUL R12, R6, R6 ;  /* 0x00000006060c7220 */ /* 0x000fc80000400000 */
[----:B------:R-:W-:Y:S02]  /*0ca0*/  FMUL R12, R9, R12 ;  /* 0x0000000c090c7220 */ /* 0x000fe40000400000 */
[----:B------:R-:W-:Y:S02]  /*0cb0*/  @!P1 FMUL R7, R7, 16777216 ;  /* 0x4b80000007079820 */ /* 0x000fe40000400000 */
[----:B------:R-:W-:-:S04]  /*0cc0*/  @P0 FMUL R14, R14, 0.25 ;  /* 0x3e8000000e0e0820 */ /* 0x000fc80000400000 */
[----:B------:R-:W2:Y:S01]  /*0cd0*/  MUFU.RCP R7, R7 ;  /* 0x0000000700077308 */ /* 0x000ea20000001000 */
[----:B------:R-:W-:Y:S01]  /*0ce0*/  @!P1 FMUL R14, R14, 16777216 ;  /* 0x4b8000000e0e9820 */ /* 0x000fe20000400000 */
[C---:B------:R-:W-:Y:S01]  /*0cf0*/  FSETP.NEU.AND P1, PT, R0.reuse, RZ, PT ;  /* 0x000000ff0000720b */ /* 0x040fe20003f2d000 */
[----:B-1----:R-:W-:-:S04]  /*0d00*/  FADD R4, R0, R5 ;  /* 0x0000000500047221 */ /* 0x002fc80000000000 */
[C---:B------:R-:W-:Y:S01]  /*0d10*/  FMUL R13, R4.reuse, 0.25 ;  /* 0x3e800000040d7820 */ /* 0x040fe20000400000 */
[C---:B------:R-:W-:Y:S02]  /*0d20*/  FSETP.GEU.AND P2, PT, |R4|.reuse, 1.175494350822287508e-38, PT ;  /* 0x008000000400780b */ /* 0x040fe40003f4e200 */
[----:B------:R-:W-:Y:S01]  /*0d30*/  FSETP.GT.AND P0, PT, |R4|, 8.50705917302346158658e+37, PT ;  /* 0x7e8000000400780b */ /* 0x000fe20003f04200 */
[----:B--2---:R-:W-:Y:S02]  /*0d40*/  FMUL R14, R7, R14 ;  /* 0x0000000e070e7220 */ /* 0x004fe40000400000 */
[----:B------:R-:W1:Y:S01]  /*0d50*/  SHFL.BFLY PT, R7, R4, 0x2, 0x1f ;  /* 0x0c401f0004077f89 */ /* 0x000e6200000e0000 */
[----:B------:R-:W-:Y:S02]  /*0d60*/  FSEL R13, R13, R4, P0 ;  /* 0x000000040d0d7208 */ /* 0x000fe40000000000 */
[----:B------:R-:W-:Y:S02]  /*0d70*/  FSEL R14, R14, RZ, P1 ;  /* 0x000000ff0e0e7208 */ /* 0x000fe40000800000 */
[----:B------:R-:W-:-:S03]  /*0d80*/  FSETP.NEU.AND P1, PT, R4, RZ, PT ;  /* 0x000000ff0400720b */ /* 0x000fc60003f2d000 */
[----:B------:R-:W-:Y:S01]  /*0d90*/  @!P2 FMUL R13, R13, 16777216 ;  /* 0x4b8000000d0da820 */ /* 0x000fe20000400000 */
[----:B------:R-:W-:Y:S01]  /*0da0*/  FFMA R6, R6, R14, R3 ;  /* 0x0000000e06067223 */ /* 0x000fe20000000003 */
[----:B------:R-:W-:Y:S01]  /*0db0*/  FFMA R11, R14, R12, R11 ;  /* 0x0000000c0e0b7223 */ /* 0x000fe2000000000b */
[----:B------:R-:W-:Y:S01]  /*0dc0*/  @P0 FMUL R5, R5, 0.25 ;  /* 0x3e80000005050820 */ /* 0x000fe20000400000 */
[----:B------:R-:W2:Y:S02]  /*0dd0*/  MUFU.RCP R12, R13 ;  /* 0x0000000d000c7308 */ /* 0x000ea40000001000 */
[----:B------:R-:W3:Y:S01]  /*0de0*/  SHFL.BFLY PT, R9, R6, 0x4, 0x1f ;  /* 0x0c801f0006097f89 */ /* 0x000ee200000e0000 */
[----:B------:R-:W-:-:S03]  /*0df0*/  @!P2 FMUL R5, R5, 16777216 ;  /* 0x4b8000000505a820 */ /* 0x000fc60000400000 */
[----:B------:R-:W4:Y:S01]  /*0e00*/  SHFL.BFLY PT, R10, R11, 0x4, 0x1f ;  /* 0x0c801f000b0a7f89 */ /* 0x000f2200000e0000 */
[----:B-1----:R-:W-:Y:S01]  /*0e10*/  FADD R3, R4, R7 ;  /* 0x0000000704037221 */ /* 0x002fe20000000000 */
[----:B--2---:R-:W-:-:S03]  /*0e20*/  FMUL R12, R12, R5 ;  /* 0x000000050c0c7220 */ /* 0x004fc60000400000 */
[C---:B------:R-:W-:Y:S01]  /*0e30*/  FMUL R14, R3.reuse, 0.25 ;  /* 0x3e800000030e7820 */ /* 0x040fe20000400000 */
[C---:B------:R-:W-:Y:S02]  /*0e40*/  FSETP.GEU.AND P2, PT, |R3|.reuse, 1.175494350822287508e-38, PT ;  /* 0x008000000300780b */ /* 0x040fe40003f4e200 */
[----:B------:R-:W-:Y:S02]  /*0e50*/  FSETP.GT.AND P0, PT, |R3|, 8.50705917302346158658e+37, PT ;  /* 0x7e8000000300780b */ /* 0x000fe40003f04200 */
[----:B------:R-:W-:Y:S02]  /*0e60*/  FSEL R12, R12, RZ, P1 ;  /* 0x000000ff0c0c7208 */ /* 0x000fe40000800000 */
[----:B------:R-:W-:Y:S01]  /*0e70*/  FSEL R14, R14, R3, P0 ;  /* 0x000000030e0e7208 */ /* 0x000fe20000000000 */
[----:B---3--:R-:W-:-:S04]  /*0e80*/  FADD R9, -R6, R9 ;  /* 0x0000000906097221 */ /* 0x008fc80000000100 */
[C---:B------:R-:W-:Y:S01]  /*0e90*/  FMUL R5, R9.reuse, R9 ;  /* 0x0000000909057220 */ /* 0x040fe20000400000 */
[----:B------:R-:W-:Y:S01]  /*0ea0*/  FFMA R9, R9, R12, R6 ;  /* 0x0000000c09097223 */ /* 0x000fe20000000006 */
[----:B------:R-:W-:Y:S01]  /*0eb0*/  @!P2 FMUL R14, R14, 16777216 ;  /* 0x4b8000000e0ea820 */ /* 0x000fe20000400000 */
[----:B------:R-:W1:Y:S01]  /*0ec0*/  SHFL.BFLY PT, R6, R3, 0x1, 0x1f ;  /* 0x0c201f0003067f89 */ /* 0x000e6200000e0000 */
[----:B----4-:R-:W-:Y:S01]  /*0ed0*/  FADD R11, R11, R10 ;  /* 0x0000000a0b0b7221 */ /* 0x010fe20000000000 */
[----:B------:R-:W-:Y:S01]  /*0ee0*/  FMUL R5, R0, R5 ;  /* 0x0000000500057220 */ /* 0x000fe20000400000 */
[----:B------:R-:W-:Y:S01]  /*0ef0*/  @P0 FMUL R7, R7, 0.25 ;  /* 0x3e80000007070820 */ /* 0x000fe20000400000 */
[----:B------:R-:W2:Y:S01]  /*0f00*/  SHFL.BFLY PT, R0, R9, 0x2, 0x1f ;  /* 0x0c401f0009007f89 */ /* 0x000ea200000e0000 */
[----:B------:R-:W3:Y:S01]  /*0f10*/  MUFU.RCP R14, R14 ;  /* 0x0000000e000e7308 */ /* 0x000ee20000001000 */
[----:B------:R-:W-:Y:S01]  /*0f20*/  FFMA R11, R12, R5, R11 ;  /* 0x000000050c0b7223 */ /* 0x000fe2000000000b */
[----:B------:R-:W-:Y:S01]  /*0f30*/  @!P2 FMUL R7, R7, 16777216 ;  /* 0x4b8000000707a820 */ /* 0x000fe20000400000 */
[----:B------:R-:W-:-:S03]  /*0f40*/  FSETP.NEU.AND P0, PT, R3, RZ, PT ;  /* 0x000000ff0300720b */ /* 0x000fc60003f0d000 */
[----:B------:R-:W4:Y:S01]  /*0f50*/  SHFL.BFLY PT, R10, R11, 0x2, 0x1f ;  /* 0x0c401f000b0a7f89 */ /* 0x000f2200000e0000 */
[----:B---3--:R-:W-:Y:S01]  /*0f60*/  FMUL R7, R14, R7 ;  /* 0x000000070e077220 */ /* 0x008fe20000400000 */
[----:B-1----:R-:W-:-:S04]  /*0f70*/  FADD R5, R3, R6 ;  /* 0x0000000603057221 */ /* 0x002fc80000000000 */
[----:B------:R-:W-:Y:S01]  /*0f80*/  FSEL R7, R7, RZ, P0 ;  /* 0x000000ff07077208 */ /* 0x000fe20000000000 */
[----:B--2---:R-:W-:Y:S01]  /*0f90*/  FADD R0, -R9, R0 ;  /* 0x0000000009007221 */ /* 0x004fe20000000100 */
[C---:B------:R-:W-:Y:S01]  /*0fa0*/  FSETP.GEU.AND P1, PT, |R5|.reuse, 1.175494350822287508e-38, PT ;  /* 0x008000000500780b */ /* 0x040fe20003f2e200 */
[C---:B------:R-:W-:Y:S01]  /*0fb0*/  FMUL R12, R5.reuse, 0.25 ;  /* 0x3e800000050c7820 */ /* 0x040fe20000400000 */
[----:B------:R-:W-:Y:S01]  /*0fc0*/  FSETP.GT.AND P0, PT, |R5|, 8.50705917302346158658e+37, PT ;  /* 0x7e8000000500780b */ /* 0x000fe20003f04200 */
[C---:B------:R-:W-:Y:S01]  /*0fd0*/  FFMA R9, R0.reuse, R7, R9 ;  /* 0x0000000700097223 */ /* 0x040fe20000000009 */
[----:B------:R-:W-:Y:S01]  /*0fe0*/  FMUL R13, R0, R0 ;  /* 0x00000000000d7220 */ /* 0x000fe20000400000 */
[----:B----4-:R-:W-:Y:S01]  /*0ff0*/  FADD R10, R11, R10 ;  /* 0x0000000a0b0a7221 */ /* 0x010fe20000000000 */
[----:B------:R-:W-:Y:S02]  /*1000*/  FSEL R12, R12, R5, P0 ;  /* 0x000000050c0c7208 */ /* 0x000fe40000000000 */
[----:B------:R-:W-:Y:S01]  /*1010*/  FMUL R13, R4, R13 ;  /* 0x0000000d040d7220 */ /* 0x000fe20000400000 */
[----:B------:R-:W1:Y:S03]  /*1020*/  SHFL.BFLY PT, R0, R9, 0x1, 0x1f ;  /* 0x0c201f0009007f89 */ /* 0x000e6600000e0000 */
[----:B------:R-:W-:Y:S01]  /*1030*/  FFMA R10, R7, R13, R10 ;  /* 0x0000000d070a7223 */ /* 0x000fe2000000000a */
[----:B------:R-:W-:-:S02]  /*1040*/  @!P1 FMUL R12, R12, 16777216 ;  /* 0x4b8000000c0c9820 */ /* 0x000fc40000400000 */
[----:B------:R-:W-:Y:S01]  /*1050*/  @P0 FMUL R6, R6, 0.25 ;  /* 0x3e80000006060820 */ /* 0x000fe20000400000 */
[----:B------:R-:W-:Y:S01]  /*1060*/  LOP3.LUT P0, RZ, R15, 0xf, RZ, 0xc0, !PT ;  /* 0x0000000f0fff7812 */ /* 0x000fe2000780c0ff */
[----:B------:R-:W2:Y:S01]  /*1070*/  SHFL.BFLY PT, R7, R10, 0x1, 0x1f ;  /* 0x0c201f000a077f89 */ /* 0x000ea200000e0000 */
[----:B------:R3:W4:Y:S01]  /*1080*/  MUFU.RCP R11, R12 ;  /* 0x0000000c000b7308 */ /* 0x0007220000001000 */
[----:B------:R-:W-:Y:S01]  /*1090*/  @!P1 FMUL R6, R6, 16777216 ;  /* 0x4b80000006069820 */ /* 0x000fe20000400000 */
[----:B------:R-:W-:Y:S02]  /*10a0*/  FSETP.NEU.AND P1, PT, R5, RZ, PT ;  /* 0x000000ff0500720b */ /* 0x000fe40003f2d000 */
[----:B------:R-:W-:Y:S01]  /*10b0*/  ISETP.LT.AND P0, PT, R15, 0x10, !P0 ;  /* 0x000000100f00780c */ /* 0x000fe20004701270 */
[----:B---3--:R-:W3:Y:S01]  /*10c0*/  LDC.64 R12, c[0x0][0x228] ;  /* 0x00008a00ff0c7b82 */ /* 0x008ee20000000a00 */
[----:B-1----:R-:W-:Y:S01]  /*10d0*/  FADD R0, -R9, R0 ;  /* 0x0000000009007221 */ /* 0x002fe20000000100 */
[----:B----4-:R-:W-:-:S10]  /*10e0*/  FMUL R11, R11, R6 ;  /* 0x000000060b0b7220 */ /* 0x010fd40000400000 */
[----:B------:R1:W-:Y:S01]  /*10f0*/  @P0 STS [R8+UR4+0x80], R5 ;  /* 0x0000800508000988 */ /* 0x0003e20008000804 */
[----:B------:R-:W-:Y:S01]  /*1100*/  FMUL R4, R0, R0 ;  /* 0x0000000000047220 */ /* 0x000fe20000400000 */
[----:B------:R-:W-:Y:S01]  /*1110*/  FSEL R11, R11, RZ, P1 ;  /* 0x000000ff0b0b7208 */ /* 0x000fe20000800000 */
[----:B--2---:R-:W-:Y:S02]  /*1120*/  FADD R10, R10, R7 ;  /* 0x000000070a0a7221 */ /* 0x004fe40000000000 */
[----:B------:R-:W-:Y:S01]  /*1130*/  FMUL R4, R3, R4 ;  /* 0x0000000403047220 */ /* 0x000fe20000400000 */
[----:B------:R-:W1:Y:S01]  /*1140*/  LDC.64 R6, c[0x0][0x218] ;  /* 0x00008600ff067b82 */ /* 0x000e620000000a00 */
[----:B------:R-:W-:Y:S01]  /*1150*/  FFMA R9, R0, R11, R9 ;  /* 0x0000000b00097223 */ /* 0x000fe20000000009 */
[----:B------:R-:W-:Y:S01]  /*1160*/  HFMA2.MMA R0, -RZ, RZ, 0.75, 0 ;  /* 0x3a000000ff007435 */ /* 0x000fe200000001ff */
[----:B------:R-:W-:-:S03]  /*1170*/  FFMA R3, R11, R4, R10 ;  /* 0x000000040b037223 */ /* 0x000fc6000000000a */
[----:B------:R-:W-:Y:S02]  /*1180*/  @P0 STS [R8+UR4], R9 ;  /* 0x0000000908000988 */ /* 0x000fe40008000804 */
[----:B------:R-:W2:Y:S02]  /*1190*/  LDC.64 R10, c[0x0][0x220] ;  /* 0x00008800ff0a7b82 */ /* 0x000ea40000000a00 */
[----:B------:R-:W-:Y:S06]  /*11a0*/  @P0 STS [R8+UR4+0x40], R3 ;  /* 0x0000400308000988 */ /* 0x000fec0008000804 */
[----:B------:R-:W-:Y:S01]  /*11b0*/  BAR.SYNC.DEFER_BLOCKING 0x0 ;  /* 0x0000000000007b1d */ /* 0x000fe20000010000 */
[----:B------:R-:W-:-:S04]  /*11c0*/  LOP3.LUT P0, RZ, R15, 0x1ff, RZ, 0xc0, !PT ;  /* 0x000001ff0fff7812 */ /* 0x000fc8000780c0ff */
[C---:B------:R-:W-:Y:S01]  /*11d0*/  ISETP.LT.AND P0, PT, R2.reuse, 0x20, !P0 ;  /* 0x000000200200780c */ /* 0x040fe20004701270 */
[----:B-1----:R-:W-:-:S04]  /*11e0*/  IMAD.WIDE R4, R2, 0x4, R6 ;  /* 0x0000000402047825 */ /* 0x002fc800078e0206 */
[----:B--2---:R-:W-:Y:S01]  /*11f0*/  IMAD.WIDE R6, R2, 0x4, R10 ;  /* 0x0000000402067825 */ /* 0x004fe200078e020a */
[----:B------:R-:W1:Y:S04]  /*1200*/  LDS R17, [UR4] ;  /* 0x00000004ff117984 */ /* 0x000e680008000800 */
[----:B------:R-:W2:Y:S04]  /*1210*/  LDS R19, [UR4+0x40] ;  /* 0x00004004ff137984 */ /* 0x000ea80008000800 */
[----:B-1----:R1:W-:Y:S04]  /*1220*/  @P0 STG.E desc[UR6][R4.64], R17 ;  /* 0x0000001104000986 */ /* 0x0023e8000c101906 */
[----:B--2---:R1:W-:Y:S01]  /*1230*/  @P0 STG.E desc[UR6][R6.64], R19 ;  /* 0x0000001306000986 */ /* 0x0043e2000c101906 */
[----:B------:R-:W-:Y:S01]  /*1240*/  FFMA R0, R19, R0, 9.9999997473787516356e-06 ;  /* 0x3727c5ac13007423 */ /* 0x000fe20000000000 */
[----:B---3--:R-:W-:Y:S06]  /*1250*/  @!P0 EXIT ;  /* 0x000000000000894d */ /* 0x008fec0003800000 */
[----:B-1----:R-:W0:Y:S01]  /*1260*/  MUFU.RSQ R5, R0 ;  /* 0x0000000000057308 */ /* 0x002e220000001400 */
[----:B------:R-:W-:-:S05]  /*1270*/  IMAD.WIDE R2, R2, 0x4, R12 ;  /* 0x0000000402027825 */ /* 0x000fca00078e020c */
[----:B0-----:R-:W-:Y:S01]  /*1280*/  STG.E desc[UR6][R2.64], R5 ;  /* 0x0000000502007986 */ /* 0x001fe2000c101906 */
[----:B------:R-:W-:Y:S05]  /*1290*/  EXIT ;  /* 0x000000000000794d */ /* 0x000fea0003800000 */
.L_x_0:
[----:B------:R-:W-:-:S00]  /*12a0*/  BRA `(.L_x_0) ;  /* 0xfffffffc00fc7947 */ /* 0x000fc0000383ffff */
[----:B------:R-:W-:-:S00]  /*12b0*/  NOP ;  /* 0x0000000000007918 */ /* 0x000fc00000000000 */
        /* <DEDUP_REMOVED lines=12> */
.L_x_1:


//--------------------- .nv.global.init           --------------------------
	.section	.nv.global.init,"aw",@progbits
.nv.global.init:
	.type		_$_str,@object
	.size		_$_str,(.L_0 - _$_str)
_$_str:
        /*0000*/ 	.byte	0x5f, 0x5f, 0x43, 0x55, 0x44, 0x41, 0x5f, 0x46, 0x54, 0x5a, 0x00
.L_0:


//--------------------- .nv.shared.triton_red_fused_native_group_norm_26 --------------------------
	.section	.nv.shared.triton_red_fused_native_group_norm_26,"aw",@nobits
	.sectionflags	@""
	.align	16
	.zero		1024


//--------------------- .nv.constant0.triton_red_fused_native_group_norm_26 --------------------------
	.section	.nv.constant0.triton_red_fused_native_group_norm_26,"a",@progbits
	.sectionflags	@""
	.align	4
.nv.constant0.triton_red_fused_native_group_norm_26:
	.zero		568
